//
// Generated by NVIDIA NVVM Compiler
//
// Compiler Build ID: CL-36424714
// Cuda compilation tools, release 13.0, V13.0.88
// Based on NVVM 20.0.0
//

.version 9.0
.target sm_100
.address_size 64

	// .globl	copykernelAoSbasic32_32bit
// _ZZ19copykernelAoSsharedILi32EiEvPfS0_S0_T0_S1_E9tmp_d_dst has been demoted

.visible .entry copykernelAoSbasic32_32bit(
	.param .u64 .ptr .align 1 copykernelAoSbasic32_32bit_param_0,
	.param .u64 .ptr .align 1 copykernelAoSbasic32_32bit_param_1
)
{
	.reg .b32 	%r<11>;
	.reg .b32 	%f<2>;
	.reg .b64 	%rd<8>;

	ld.param.u64 	%rd1, [copykernelAoSbasic32_32bit_param_0];
	ld.param.u64 	%rd2, [copykernelAoSbasic32_32bit_param_1];
	cvta.to.global.u64 	%rd3, %rd2;
	cvta.to.global.u64 	%rd4, %rd1;
	mov.u32 	%r1, %ctaid.x;
	mov.u32 	%r2, %ctaid.y;
	mov.u32 	%r3, %tid.x;
	mov.u32 	%r4, %tid.y;
	mov.u32 	%r5, %ntid.x;
	mov.u32 	%r6, %ntid.y;
	mov.u32 	%r7, %nctaid.x;
	mad.lo.s32 	%r8, %r2, %r7, %r1;
	mad.lo.s32 	%r9, %r8, %r6, %r4;
	mad.lo.s32 	%r10, %r9, %r5, %r3;
	mul.wide.s32 	%rd5, %r10, 4;
	add.s64 	%rd6, %rd4, %rd5;
	ld.global.f32 	%f1, [%rd6];
	add.s64 	%rd7, %rd3, %rd5;
	st.global.f32 	[%rd7], %f1;
	ret;

}
	// .globl	copykernelAoS232_32bit
.visible .entry copykernelAoS232_32bit(
	.param .u64 .ptr .align 1 copykernelAoS232_32bit_param_0,
	.param .u64 .ptr .align 1 copykernelAoS232_32bit_param_1,
	.param .u32 copykernelAoS232_32bit_param_2
)
{
	.reg .pred 	%p<2>;
	.reg .b32 	%r<17>;
	.reg .b32 	%f<2>;
	.reg .b64 	%rd<9>;

	ld.param.u64 	%rd1, [copykernelAoS232_32bit_param_0];
	ld.param.u64 	%rd2, [copykernelAoS232_32bit_param_1];
	ld.param.u32 	%r1, [copykernelAoS232_32bit_param_2];
	mov.u32 	%r2, %ctaid.x;
	mov.u32 	%r3, %ctaid.y;
	mov.u32 	%r4, %tid.x;
	mov.u32 	%r5, %tid.y;
	mov.u32 	%r6, %ntid.x;
	mov.u32 	%r7, %ntid.y;
	mov.u32 	%r8, %nctaid.x;
	mad.lo.s32 	%r9, %r3, %r8, %r2;
	mad.lo.s32 	%r10, %r9, %r7, %r5;
	mad.lo.s32 	%r11, %r10, %r6, %r4;
	setp.lt.s32 	%p1, %r11, %r1;
	shl.b32 	%r12, %r11, 1;
	sub.s32 	%r13, %r11, %r1;
	shl.b32 	%r14, %r13, 1;
	or.b32  	%r15, %r14, 1;
	selp.b32 	%r16, %r12, %r15, %p1;
	cvta.to.global.u64 	%rd3, %rd1;
	cvta.to.global.u64 	%rd4, %rd2;
	mul.wide.s32 	%rd5, %r11, 4;
	add.s64 	%rd6, %rd3, %rd5;
	ld.global.f32 	%f1, [%rd6];
	mul.wide.s32 	%rd7, %r16, 4;
	add.s64 	%rd8, %rd4, %rd7;
	st.global.f32 	[%rd8], %f1;
	ret;

}
	// .globl	copykernelAoSmulti32_32bit
.visible .entry copykernelAoSmulti32_32bit(
	.param .u64 .ptr .align 1 copykernelAoSmulti32_32bit_param_0,
	.param .u64 .ptr .align 1 copykernelAoSmulti32_32bit_param_1,
	.param .u64 .ptr .align 1 copykernelAoSmulti32_32bit_param_2,
	.param .u32 copykernelAoSmulti32_32bit_param_3,
	.param .u32 copykernelAoSmulti32_32bit_param_4
)
{
	.reg .b32 	%r<12>;
	.reg .b32 	%f<3>;
	.reg .b64 	%rd<12>;

	ld.param.u64 	%rd1, [copykernelAoSmulti32_32bit_param_0];
	ld.param.u64 	%rd2, [copykernelAoSmulti32_32bit_param_1];
	ld.param.u64 	%rd3, [copykernelAoSmulti32_32bit_param_2];
	cvta.to.global.u64 	%rd4, %rd2;
	cvta.to.global.u64 	%rd5, %rd3;
	cvta.to.global.u64 	%rd6, %rd1;
	mov.u32 	%r1, %ctaid.x;
	mov.u32 	%r2, %ctaid.y;
	mov.u32 	%r3, %tid.x;
	mov.u32 	%r4, %tid.y;
	mov.u32 	%r5, %ntid.x;
	mov.u32 	%r6, %ntid.y;
	mov.u32 	%r7, %nctaid.x;
	mad.lo.s32 	%r8, %r2, %r7, %r1;
	mad.lo.s32 	%r9, %r8, %r6, %r4;
	mad.lo.s32 	%r10, %r9, %r5, %r3;
	shl.b32 	%r11, %r10, 1;
	mul.wide.s32 	%rd7, %r10, 4;
	add.s64 	%rd8, %rd6, %rd7;
	ld.global.f32 	%f1, [%rd8];
	mul.wide.s32 	%rd9, %r11, 4;
	add.s64 	%rd10, %rd5, %rd9;
	st.global.f32 	[%rd10], %f1;
	add.s64 	%rd11, %rd4, %rd7;
	ld.global.f32 	%f2, [%rd11];
	st.global.f32 	[%rd10+4], %f2;
	ret;

}
	// .globl	copykernelAoSshared32_32bit
.visible .entry copykernelAoSshared32_32bit(
	.param .u64 .ptr .align 1 copykernelAoSshared32_32bit_param_0,
	.param .u64 .ptr .align 1 copykernelAoSshared32_32bit_param_1,
	.param .u64 .ptr .align 1 copykernelAoSshared32_32bit_param_2,
	.param .u32 copykernelAoSshared32_32bit_param_3,
	.param .u32 copykernelAoSshared32_32bit_param_4
)
{
	.reg .pred 	%p<2>;
	.reg .b32 	%r<24>;
	.reg .b32 	%f<6>;
	.reg .b64 	%rd<13>;
	// demoted variable
	.shared .align 4 .b8 _ZZ19copykernelAoSsharedILi32EiEvPfS0_S0_T0_S1_E9tmp_d_dst[128];
	ld.param.u64 	%rd1, [copykernelAoSshared32_32bit_param_0];
	ld.param.u64 	%rd2, [copykernelAoSshared32_32bit_param_1];
	ld.param.u64 	%rd3, [copykernelAoSshared32_32bit_param_2];
	mov.u32 	%r2, %ctaid.x;
	mov.u32 	%r3, %ctaid.y;
	mov.u32 	%r4, %tid.x;
	mov.u32 	%r5, %tid.y;
	mov.u32 	%r6, %ntid.x;
	mov.u32 	%r7, %ntid.y;
	mov.u32 	%r8, %nctaid.x;
	mad.lo.s32 	%r9, %r3, %r8, %r2;
	mad.lo.s32 	%r10, %r9, %r7, %r5;
	mad.lo.s32 	%r1, %r10, %r6, %r4;
	and.b32  	%r11, %r1, 1;
	setp.eq.b32 	%p1, %r11, 1;
	@%p1 bra 	$L__BB3_2;
	cvta.to.global.u64 	%rd7, %rd1;
	shr.s32 	%r15, %r1, 1;
	mul.wide.s32 	%rd8, %r15, 4;
	add.s64 	%rd9, %rd7, %rd8;
	ld.global.f32 	%f5, [%rd9];
	bra.uni 	$L__BB3_3;
$L__BB3_2:
	cvta.to.global.u64 	%rd4, %rd2;
	shr.u32 	%r12, %r1, 31;
	add.s32 	%r13, %r1, %r12;
	shr.s32 	%r14, %r13, 1;
	mul.wide.s32 	%rd5, %r14, 4;
	add.s64 	%rd6, %rd4, %rd5;
	ld.global.f32 	%f5, [%rd6];
$L__BB3_3:
	shr.s32 	%r16, %r1, 31;
	shr.u32 	%r17, %r16, 27;
	add.s32 	%r18, %r1, %r17;
	and.b32  	%r19, %r18, 1073741792;
	sub.s32 	%r20, %r1, %r19;
	shl.b32 	%r21, %r20, 2;
	mov.u32 	%r22, _ZZ19copykernelAoSsharedILi32EiEvPfS0_S0_T0_S1_E9tmp_d_dst;
	add.s32 	%r23, %r22, %r21;
	st.shared.f32 	[%r23], %f5;
	cvta.to.global.u64 	%rd10, %rd3;
	bar.sync 	0;
	ld.shared.f32 	%f4, [%r23];
	mul.wide.s32 	%rd11, %r1, 4;
	add.s64 	%rd12, %rd10, %rd11;
	st.global.f32 	[%rd12], %f4;
	ret;

}
	// .globl	copykernelAoS32_32bit
.visible .entry copykernelAoS32_32bit(
	.param .u64 .ptr .align 1 copykernelAoS32_32bit_param_0,
	.param .u64 .ptr .align 1 copykernelAoS32_32bit_param_1,
	.param .u64 .ptr .align 1 copykernelAoS32_32bit_param_2,
	.param .u32 copykernelAoS32_32bit_param_3,
	.param .u32 copykernelAoS32_32bit_param_4
)
{
	.reg .pred 	%p<2>;
	.reg .b32 	%r<16>;
	.reg .b32 	%f<5>;
	.reg .b64 	%rd<13>;

	ld.param.u64 	%rd1, [copykernelAoS32_32bit_param_0];
	ld.param.u64 	%rd2, [copykernelAoS32_32bit_param_1];
	ld.param.u64 	%rd3, [copykernelAoS32_32bit_param_2];
	mov.u32 	%r2, %ctaid.x;
	mov.u32 	%r3, %ctaid.y;
	mov.u32 	%r4, %tid.x;
	mov.u32 	%r5, %tid.y;
	mov.u32 	%r6, %ntid.x;
	mov.u32 	%r7, %ntid.y;
	mov.u32 	%r8, %nctaid.x;
	mad.lo.s32 	%r9, %r3, %r8, %r2;
	mad.lo.s32 	%r10, %r9, %r7, %r5;
	mad.lo.s32 	%r1, %r10, %r6, %r4;
	and.b32  	%r11, %r1, 1;
	setp.eq.b32 	%p1, %r11, 1;
	@%p1 bra 	$L__BB4_2;
	cvta.to.global.u64 	%rd7, %rd1;
	shr.s32 	%r15, %r1, 1;
	mul.wide.s32 	%rd8, %r15, 4;
	add.s64 	%rd9, %rd7, %rd8;
	ld.global.f32 	%f4, [%rd9];
	bra.uni 	$L__BB4_3;
$L__BB4_2:
	cvta.to.global.u64 	%rd4, %rd2;
	shr.u32 	%r12, %r1, 31;
	add.s32 	%r13, %r1, %r12;
	shr.s32 	%r14, %r13, 1;
	mul.wide.s32 	%rd5, %r14, 4;
	add.s64 	%rd6, %rd4, %rd5;
	ld.global.f32 	%f4, [%rd6];
$L__BB4_3:
	cvta.to.global.u64 	%rd10, %rd3;
	mul.wide.s32 	%rd11, %r1, 4;
	add.s64 	%rd12, %rd10, %rd11;
	st.global.f32 	[%rd12], %f4;
	ret;

}


// ===== COMPILED SASS (sm_100) =====

	.target	sm_100

	.elftype	@"ET_EXEC"


//--------------------- .note.nv.tkinfo           --------------------------
	.section	.note.nv.tkinfo,"",@"SHT_NOTE"
	.sectionflags	@"SHF_NOTE_NV_TKINFO"
	.tkinfo
        /*0018*/ 	.word	0x00000002
        /*0030*/ 	.string	""
        /*0030*/ 	.string	"ptxas"
        /*0030*/ 	.string	"Cuda compilation tools, release 13.0, V13.0.88"
        /*0030*/ 	.string	"Build cuda_13.0.r13.0/compiler.36424714_0"
        /*0030*/ 	.string	"-arch sm_100 -m 64 "



//--------------------- .note.nv.cuinfo           --------------------------
	.section	.note.nv.cuinfo,"",@"SHT_NOTE"
	.sectionflags	@"SHF_NOTE_NV_CUINFO"
        /*0018*/ 	.short	0x0002
        /*001a*/ 	.short	0x0064
        /*001c*/ 	.short	0x0082
	.zero		2


//--------------------- .nv.info                  --------------------------
	.section	.nv.info,"",@"SHT_CUDA_INFO"
	.align	4


	//----- nvinfo : EIATTR_REGCOUNT
	.align		4
        /*0000*/ 	.byte	0x04, 0x2f
        /*0002*/ 	.short	(.L_1 - .L_0)
	.align		4
.L_0:
        /*0004*/ 	.word	index@(copykernelAoSbasic32_32bit)
        /*0008*/ 	.word	0x0000000a


	//----- nvinfo : EIATTR_FRAME_SIZE
	.align		4
.L_1:
        /*000c*/ 	.byte	0x04, 0x11
        /*000e*/ 	.short	(.L_3 - .L_2)
	.align		4
.L_2:
        /*0010*/ 	.word	index@(copykernelAoSbasic32_32bit)
        /*0014*/ 	.word	0x00000000


	//----- nvinfo : EIATTR_REGCOUNT
	.align		4
.L_3:
        /*0018*/ 	.byte	0x04, 0x2f
        /*001a*/ 	.short	(.L_5 - .L_4)
	.align		4
.L_4:
        /*001c*/ 	.word	index@(copykernelAoS232_32bit)
        /*0020*/ 	.word	0x0000000c


	//----- nvinfo : EIATTR_FRAME_SIZE
	.align		4
.L_5:
        /*0024*/ 	.byte	0x04, 0x11
        /*0026*/ 	.short	(.L_7 - .L_6)
	.align		4
.L_6:
        /*0028*/ 	.word	index@(copykernelAoS232_32bit)
        /*002c*/ 	.word	0x00000000


	//----- nvinfo : EIATTR_REGCOUNT
	.align		4
.L_7:
        /*0030*/ 	.byte	0x04, 0x2f
        /*0032*/ 	.short	(.L_9 - .L_8)
	.align		4
.L_8:
        /*0034*/ 	.word	index@(copykernelAoSmulti32_32bit)
        /*0038*/ 	.word	0x0000000e


	//----- nvinfo : EIATTR_FRAME_SIZE
	.align		4
.L_9:
        /*003c*/ 	.byte	0x04, 0x11
        /*003e*/ 	.short	(.L_11 - .L_10)
	.align		4
.L_10:
        /*0040*/ 	.word	index@(copykernelAoSmulti32_32bit)
        /*0044*/ 	.word	0x00000000


	//----- nvinfo : EIATTR_REGCOUNT
	.align		4
.L_11:
        /*0048*/ 	.byte	0x04, 0x2f
        /*004a*/ 	.short	(.L_13 - .L_12)
	.align		4
.L_12:
        /*004c*/ 	.word	index@(copykernelAoSshared32_32bit)
        /*0050*/ 	.word	0x0000000c


	//----- nvinfo : EIATTR_FRAME_SIZE
	.align		4
.L_13:
        /*0054*/ 	.byte	0x04, 0x11
        /*0056*/ 	.short	(.L_15 - .L_14)
	.align		4
.L_14:
        /*0058*/ 	.word	index@(copykernelAoSshared32_32bit)
        /*005c*/ 	.word	0x00000000


	//----- nvinfo : EIATTR_REGCOUNT
	.align		4
.L_15:
        /*0060*/ 	.byte	0x04, 0x2f
        /*0062*/ 	.short	(.L_17 - .L_16)
	.align		4
.L_16:
        /*0064*/ 	.word	index@(copykernelAoS32_32bit)
        /*0068*/ 	.word	0x0000000e


	//----- nvinfo : EIATTR_FRAME_SIZE
	.align		4
.L_17:
        /*006c*/ 	.byte	0x04, 0x11
        /*006e*/ 	.short	(.L_19 - .L_18)
	.align		4
.L_18:
        /*0070*/ 	.word	index@(copykernelAoS32_32bit)
        /*0074*/ 	.word	0x00000000


	//----- nvinfo : EIATTR_MIN_STACK_SIZE
	.align		4
.L_19:
        /*0078*/ 	.byte	0x04, 0x12
        /*007a*/ 	.short	(.L_21 - .L_20)
	.align		4
.L_20:
        /*007c*/ 	.word	index@(copykernelAoS32_32bit)
        /*0080*/ 	.word	0x00000000


	//----- nvinfo : EIATTR_MIN_STACK_SIZE
	.align		4
.L_21:
        /*0084*/ 	.byte	0x04, 0x12
        /*0086*/ 	.short	(.L_23 - .L_22)
	.align		4
.L_22:
        /*0088*/ 	.word	index@(copykernelAoSshared32_32bit)
        /*008c*/ 	.word	0x00000000


	//----- nvinfo : EIATTR_MIN_STACK_SIZE
	.align		4
.L_23:
        /*0090*/ 	.byte	0x04, 0x12
        /*0092*/ 	.short	(.L_25 - .L_24)
	.align		4
.L_24:
        /*0094*/ 	.word	index@(copykernelAoSmulti32_32bit)
        /*0098*/ 	.word	0x00000000


	//----- nvinfo : EIATTR_MIN_STACK_SIZE
	.align		4
.L_25:
        /*009c*/ 	.byte	0x04, 0x12
        /*009e*/ 	.short	(.L_27 - .L_26)
	.align		4
.L_26:
        /*00a0*/ 	.word	index@(copykernelAoS232_32bit)
        /*00a4*/ 	.word	0x00000000


	//----- nvinfo : EIATTR_MIN_STACK_SIZE
	.align		4
.L_27:
        /*00a8*/ 	.byte	0x04, 0x12
        /*00aa*/ 	.short	(.L_29 - .L_28)
	.align		4
.L_28:
        /*00ac*/ 	.word	index@(copykernelAoSbasic32_32bit)
        /*00b0*/ 	.word	0x00000000
.L_29:


//--------------------- .nv.compat                --------------------------
	.section	.nv.compat,"",@"SHT_CUDA_COMPAT_INFO"
	.align	4
        /*0000*/ 	.byte	0x02, 0x09, 0x00, 0x00, 0x02, 0x02, 0x01, 0x00, 0x02, 0x05, 0x05, 0x00, 0x03, 0x07, 0x01, 0x01
        /*0010*/ 	.byte	0x02, 0x03, 0x00, 0x00, 0x02, 0x06, 0x01, 0x00, 0x04, 0x0b, 0x08, 0x00, 0x09, 0x00, 0x00, 0x00
        /*0020*/ 	.byte	0x00, 0x00, 0x00, 0x00


//--------------------- .nv.info.copykernelAoS32_32bit --------------------------
	.section	.nv.info.copykernelAoS32_32bit,"",@"SHT_CUDA_INFO"
	.sectionflags	@""
	.align	4


	//----- nvinfo : EIATTR_CUDA_API_VERSION
	.align		4
        /*0000*/ 	.byte	0x04, 0x37
        /*0002*/ 	.short	(.L_31 - .L_30)
.L_30:
        /*0004*/ 	.word	0x00000082


	//----- nvinfo : EIATTR_KPARAM_INFO
	.align		4
.L_31:
        /*0008*/ 	.byte	0x04, 0x17
        /*000a*/ 	.short	(.L_33 - .L_32)
.L_32:
        /*000c*/ 	.word	0x00000000
        /*0010*/ 	.short	0x0004
        /*0012*/ 	.short	0x001c
        /*0014*/ 	.byte	0x00, 0xf0, 0x11, 0x00


	//----- nvinfo : EIATTR_KPARAM_INFO
	.align		4
.L_33:
        /*0018*/ 	.byte	0x04, 0x17
        /*001a*/ 	.short	(.L_35 - .L_34)
.L_34:
        /*001c*/ 	.word	0x00000000
        /*0020*/ 	.short	0x0003
        /*0022*/ 	.short	0x0018
        /*0024*/ 	.byte	0x00, 0xf0, 0x11, 0x00


	//----- nvinfo : EIATTR_KPARAM_INFO
	.align		4
.L_35:
        /*0028*/ 	.byte	0x04, 0x17
        /*002a*/ 	.short	(.L_37 - .L_36)
.L_36:
        /*002c*/ 	.word	0x00000000
        /*0030*/ 	.short	0x0002
        /*0032*/ 	.short	0x0010
        /*0034*/ 	.byte	0x00, 0xf5, 0x21, 0x00


	//----- nvinfo : EIATTR_KPARAM_INFO
	.align		4
.L_37:
        /*0038*/ 	.byte	0x04, 0x17
        /*003a*/ 	.short	(.L_39 - .L_38)
.L_38:
        /*003c*/ 	.word	0x00000000
        /*0040*/ 	.short	0x0001
        /*0042*/ 	.short	0x0008
        /*0044*/ 	.byte	0x00, 0xf5, 0x21, 0x00


	//----- nvinfo : EIATTR_KPARAM_INFO
	.align		4
.L_39:
        /*0048*/ 	.byte	0x04, 0x17
        /*004a*/ 	.short	(.L_41 - .L_40)
.L_40:
        /*004c*/ 	.word	0x00000000
        /*0050*/ 	.short	0x0000
        /*0052*/ 	.short	0x0000
        /*0054*/ 	.byte	0x00, 0xf5, 0x21, 0x00


	//----- nvinfo : EIATTR_SPARSE_MMA_MASK
	.align		4
.L_41:
        /*0058*/ 	.byte	0x03, 0x50
        /*005a*/ 	.short	0x0000


	//----- nvinfo : EIATTR_MAXREG_COUNT
	.align		4
        /*005c*/ 	.byte	0x03, 0x1b
        /*005e*/ 	.short	0x00ff


	//----- nvinfo : EIATTR_MERCURY_ISA_VERSION
	.align		4
        /*0060*/ 	.byte	0x03, 0x5f
        /*0062*/ 	.short	0x0101


	//----- nvinfo : EIATTR_VRC_CTA_INIT_COUNT
	.align		4
        /*0064*/ 	.byte	0x02, 0x4a
	.zero		1
	.zero		1


	//----- nvinfo : EIATTR_EXIT_INSTR_OFFSETS
	.align		4
        /*0068*/ 	.byte	0x04, 0x1c
        /*006a*/ 	.short	(.L_43 - .L_42)


	//   ....[0]....
.L_42:
        /*006c*/ 	.word	0x000001a0


	//----- nvinfo : EIATTR_CBANK_PARAM_SIZE
	.align		4
.L_43:
        /*0070*/ 	.byte	0x03, 0x19
        /*0072*/ 	.short	0x0020


	//----- nvinfo : EIATTR_PARAM_CBANK
	.align		4
        /*0074*/ 	.byte	0x04, 0x0a
        /*0076*/ 	.short	(.L_45 - .L_44)
	.align		4
.L_44:
        /*0078*/ 	.word	index@(.nv.constant0.copykernelAoS32_32bit)
        /*007c*/ 	.short	0x0380
        /*007e*/ 	.short	0x0020


	//----- nvinfo : EIATTR_SW_WAR
	.align		4
.L_45:
        /*0080*/ 	.byte	0x04, 0x36
        /*0082*/ 	.short	(.L_47 - .L_46)
.L_46:
        /*0084*/ 	.word	0x00000008
.L_47:


//--------------------- .nv.info.copykernelAoSshared32_32bit --------------------------
	.section	.nv.info.copykernelAoSshared32_32bit,"",@"SHT_CUDA_INFO"
	.sectionflags	@""
	.align	4


	//----- nvinfo : EIATTR_CUDA_API_VERSION
	.align		4
        /*0000*/ 	.byte	0x04, 0x37
        /*0002*/ 	.short	(.L_49 - .L_48)
.L_48:
        /*0004*/ 	.word	0x00000082


	//----- nvinfo : EIATTR_KPARAM_INFO
	.align		4
.L_49:
        /*0008*/ 	.byte	0x04, 0x17
        /*000a*/ 	.short	(.L_51 - .L_50)
.L_50:
        /*000c*/ 	.word	0x00000000
        /*0010*/ 	.short	0x0004
        /*0012*/ 	.short	0x001c
        /*0014*/ 	.byte	0x00, 0xf0, 0x11, 0x00


	//----- nvinfo : EIATTR_KPARAM_INFO
	.align		4
.L_51:
        /*0018*/ 	.byte	0x04, 0x17
        /*001a*/ 	.short	(.L_53 - .L_52)
.L_52:
        /*001c*/ 	.word	0x00000000
        /*0020*/ 	.short	0x0003
        /*0022*/ 	.short	0x0018
        /*0024*/ 	.byte	0x00, 0xf0, 0x11, 0x00


	//----- nvinfo : EIATTR_KPARAM_INFO
	.align		4
.L_53:
        /*0028*/ 	.byte	0x04, 0x17
        /*002a*/ 	.short	(.L_55 - .L_54)
.L_54:
        /*002c*/ 	.word	0x00000000
        /*0030*/ 	.short	0x0002
        /*0032*/ 	.short	0x0010
        /*0034*/ 	.byte	0x00, 0xf5, 0x21, 0x00


	//----- nvinfo : EIATTR_KPARAM_INFO
	.align		4
.L_55:
        /*0038*/ 	.byte	0x04, 0x17
        /*003a*/ 	.short	(.L_57 - .L_56)
.L_56:
        /*003c*/ 	.word	0x00000000
        /*0040*/ 	.short	0x0001
        /*0042*/ 	.short	0x0008
        /*0044*/ 	.byte	0x00, 0xf5, 0x21, 0x00


	//----- nvinfo : EIATTR_KPARAM_INFO
	.align		4
.L_57:
        /*0048*/ 	.byte	0x04, 0x17
        /*004a*/ 	.short	(.L_59 - .L_58)
.L_58:
        /*004c*/ 	.word	0x00000000
        /*0050*/ 	.short	0x0000
        /*0052*/ 	.short	0x0000
        /*0054*/ 	.byte	0x00, 0xf5, 0x21, 0x00


	//----- nvinfo : EIATTR_SPARSE_MMA_MASK
	.align		4
.L_59:
        /*0058*/ 	.byte	0x03, 0x50
        /*005a*/ 	.short	0x0000


	//----- nvinfo : EIATTR_MAXREG_COUNT
	.align		4
        /*005c*/ 	.byte	0x03, 0x1b
        /*005e*/ 	.short	0x00ff


	//----- nvinfo : EIATTR_NUM_BARRIERS
	.align		4
        /*0060*/ 	.byte	0x02, 0x4c
        /*0062*/ 	.byte	0x01
	.zero		1


	//----- nvinfo : EIATTR_MERCURY_ISA_VERSION
	.align		4
        /*0064*/ 	.byte	0x03, 0x5f
        /*0066*/ 	.short	0x0101


	//----- nvinfo : EIATTR_VRC_CTA_INIT_COUNT
	.align		4
        /*0068*/ 	.byte	0x02, 0x4a
	.zero		1
	.zero		1


	//----- nvinfo : EIATTR_EXIT_INSTR_OFFSETS
	.align		4
        /*006c*/ 	.byte	0x04, 0x1c
        /*006e*/ 	.short	(.L_61 - .L_60)


	//   ....[0]....
.L_60:
        /*0070*/ 	.word	0x00000250


	//----- nvinfo : EIATTR_CBANK_PARAM_SIZE
	.align		4
.L_61:
        /*0074*/ 	.byte	0x03, 0x19
        /*0076*/ 	.short	0x0020


	//----- nvinfo : EIATTR_PARAM_CBANK
	.align		4
        /*0078*/ 	.byte	0x04, 0x0a
        /*007a*/ 	.short	(.L_63 - .L_62)
	.align		4
.L_62:
        /*007c*/ 	.word	index@(.nv.constant0.copykernelAoSshared32_32bit)
        /*0080*/ 	.short	0x0380
        /*0082*/ 	.short	0x0020


	//----- nvinfo : EIATTR_SW_WAR
	.align		4
.L_63:
        /*0084*/ 	.byte	0x04, 0x36
        /*0086*/ 	.short	(.L_65 - .L_64)
.L_64:
        /*0088*/ 	.word	0x00000008
.L_65:


//--------------------- .nv.info.copykernelAoSmulti32_32bit --------------------------
	.section	.nv.info.copykernelAoSmulti32_32bit,"",@"SHT_CUDA_INFO"
	.sectionflags	@""
	.align	4


	//----- nvinfo : EIATTR_CUDA_API_VERSION
	.align		4
        /*0000*/ 	.byte	0x04, 0x37
        /*0002*/ 	.short	(.L_67 - .L_66)
.L_66:
        /*0004*/ 	.word	0x00000082


	//----- nvinfo : EIATTR_KPARAM_INFO
	.align		4
.L_67:
        /*0008*/ 	.byte	0x04, 0x17
        /*000a*/ 	.short	(.L_69 - .L_68)
.L_68:
        /*000c*/ 	.word	0x00000000
        /*0010*/ 	.short	0x0004
        /*0012*/ 	.short	0x001c
        /*0014*/ 	.byte	0x00, 0xf0, 0x11, 0x00


	//----- nvinfo : EIATTR_KPARAM_INFO
	.align		4
.L_69:
        /*0018*/ 	.byte	0x04, 0x17
        /*001a*/ 	.short	(.L_71 - .L_70)
.L_70:
        /*001c*/ 	.word	0x00000000
        /*0020*/ 	.short	0x0003
        /*0022*/ 	.short	0x0018
        /*0024*/ 	.byte	0x00, 0xf0, 0x11, 0x00


	//----- nvinfo : EIATTR_KPARAM_INFO
	.align		4
.L_71:
        /*0028*/ 	.byte	0x04, 0x17
        /*002a*/ 	.short	(.L_73 - .L_72)
.L_72:
        /*002c*/ 	.word	0x00000000
        /*0030*/ 	.short	0x0002
        /*0032*/ 	.short	0x0010
        /*0034*/ 	.byte	0x00, 0xf5, 0x21, 0x00


	//----- nvinfo : EIATTR_KPARAM_INFO
	.align		4
.L_73:
        /*0038*/ 	.byte	0x04, 0x17
        /*003a*/ 	.short	(.L_75 - .L_74)
.L_74:
        /*003c*/ 	.word	0x00000000
        /*0040*/ 	.short	0x0001
        /*0042*/ 	.short	0x0008
        /*0044*/ 	.byte	0x00, 0xf5, 0x21, 0x00


	//----- nvinfo : EIATTR_KPARAM_INFO
	.align		4
.L_75:
        /*0048*/ 	.byte	0x04, 0x17
        /*004a*/ 	.short	(.L_77 - .L_76)
.L_76:
        /*004c*/ 	.word	0x00000000
        /*0050*/ 	.short	0x0000
        /*0052*/ 	.short	0x0000
        /*0054*/ 	.byte	0x00, 0xf5, 0x21, 0x00


	//----- nvinfo : EIATTR_SPARSE_MMA_MASK
	.align		4
.L_77:
        /*0058*/ 	.byte	0x03, 0x50
        /*005a*/ 	.short	0x0000


	//----- nvinfo : EIATTR_MAXREG_COUNT
	.align		4
        /*005c*/ 	.byte	0x03, 0x1b
        /*005e*/ 	.short	0x00ff


	//----- nvinfo : EIATTR_MERCURY_ISA_VERSION
	.align		4
        /*0060*/ 	.byte	0x03, 0x5f
        /*0062*/ 	.short	0x0101


	//----- nvinfo : EIATTR_VRC_CTA_INIT_COUNT
	.align		4
        /*0064*/ 	.byte	0x02, 0x4a
	.zero		1
	.zero		1


	//----- nvinfo : EIATTR_EXIT_INSTR_OFFSETS
	.align		4
        /*0068*/ 	.byte	0x04, 0x1c
        /*006a*/ 	.short	(.L_79 - .L_78)


	//   ....[0]....
.L_78:
        /*006c*/ 	.word	0x00000170


	//----- nvinfo : EIATTR_CBANK_PARAM_SIZE
	.align		4
.L_79:
        /*0070*/ 	.byte	0x03, 0x19
        /*0072*/ 	.short	0x0020


	//----- nvinfo : EIATTR_PARAM_CBANK
	.align		4
        /*0074*/ 	.byte	0x04, 0x0a
        /*0076*/ 	.short	(.L_81 - .L_80)
	.align		4
.L_80:
        /*0078*/ 	.word	index@(.nv.constant0.copykernelAoSmulti32_32bit)
        /*007c*/ 	.short	0x0380
        /*007e*/ 	.short	0x0020


	//----- nvinfo : EIATTR_SW_WAR
	.align		4
.L_81:
        /*0080*/ 	.byte	0x04, 0x36
        /*0082*/ 	.short	(.L_83 - .L_82)
.L_82:
        /*0084*/ 	.word	0x00000008
.L_83:


//--------------------- .nv.info.copykernelAoS232_32bit --------------------------
	.section	.nv.info.copykernelAoS232_32bit,"",@"SHT_CUDA_INFO"
	.sectionflags	@""
	.align	4


	//----- nvinfo : EIATTR_CUDA_API_VERSION
	.align		4
        /*0000*/ 	.byte	0x04, 0x37
        /*0002*/ 	.short	(.L_85 - .L_84)
.L_84:
        /*0004*/ 	.word	0x00000082


	//----- nvinfo : EIATTR_KPARAM_INFO
	.align		4
.L_85:
        /*0008*/ 	.byte	0x04, 0x17
        /*000a*/ 	.short	(.L_87 - .L_86)
.L_86:
        /*000c*/ 	.word	0x00000000
        /*0010*/ 	.short	0x0002
        /*0012*/ 	.short	0x0010
        /*0014*/ 	.byte	0x00, 0xf0, 0x11, 0x00


	//----- nvinfo : EIATTR_KPARAM_INFO
	.align		4
.L_87:
        /*0018*/ 	.byte	0x04, 0x17
        /*001a*/ 	.short	(.L_89 - .L_88)
.L_88:
        /*001c*/ 	.word	0x00000000
        /*0020*/ 	.short	0x0001
        /*0022*/ 	.short	0x0008
        /*0024*/ 	.byte	0x00, 0xf5, 0x21, 0x00


	//----- nvinfo : EIATTR_KPARAM_INFO
	.align		4
.L_89:
        /*0028*/ 	.byte	0x04, 0x17
        /*002a*/ 	.short	(.L_91 - .L_90)
.L_90:
        /*002c*/ 	.word	0x00000000
        /*0030*/ 	.short	0x0000
        /*0032*/ 	.short	0x0000
        /*0034*/ 	.byte	0x00, 0xf5, 0x21, 0x00


	//----- nvinfo : EIATTR_SPARSE_MMA_MASK
	.align		4
.L_91:
        /*0038*/ 	.byte	0x03, 0x50
        /*003a*/ 	.short	0x0000


	//----- nvinfo : EIATTR_MAXREG_COUNT
	.align		4
        /*003c*/ 	.byte	0x03, 0x1b
        /*003e*/ 	.short	0x00ff


	//----- nvinfo : EIATTR_MERCURY_ISA_VERSION
	.align		4
        /*0040*/ 	.byte	0x03, 0x5f
        /*0042*/ 	.short	0x0101


	//----- nvinfo : EIATTR_VRC_CTA_INIT_COUNT
	.align		4
        /*0044*/ 	.byte	0x02, 0x4a
	.zero		1
	.zero		1


	//----- nvinfo : EIATTR_EXIT_INSTR_OFFSETS
	.align		4
        /*0048*/ 	.byte	0x04, 0x1c
        /*004a*/ 	.short	(.L_93 - .L_92)


	//   ....[0]....
.L_92:
        /*004c*/ 	.word	0x00000170


	//----- nvinfo : EIATTR_CBANK_PARAM_SIZE
	.align		4
.L_93:
        /*0050*/ 	.byte	0x03, 0x19
        /*0052*/ 	.short	0x0014


	//----- nvinfo : EIATTR_PARAM_CBANK
	.align		4
        /*0054*/ 	.byte	0x04, 0x0a
        /*0056*/ 	.short	(.L_95 - .L_94)
	.align		4
.L_94:
        /*0058*/ 	.word	index@(.nv.constant0.copykernelAoS232_32bit)
        /*005c*/ 	.short	0x0380
        /*005e*/ 	.short	0x0014


	//----- nvinfo : EIATTR_SW_WAR
	.align		4
.L_95:
        /*0060*/ 	.byte	0x04, 0x36
        /*0062*/ 	.short	(.L_97 - .L_96)
.L_96:
        /*0064*/ 	.word	0x00000008
.L_97:


//--------------------- .nv.info.copykernelAoSbasic32_32bit --------------------------
	.section	.nv.info.copykernelAoSbasic32_32bit,"",@"SHT_CUDA_INFO"
	.sectionflags	@""
	.align	4


	//----- nvinfo : EIATTR_CUDA_API_VERSION
	.align		4
        /*0000*/ 	.byte	0x04, 0x37
        /*0002*/ 	.short	(.L_99 - .L_98)
.L_98:
        /*0004*/ 	.word	0x00000082


	//----- nvinfo : EIATTR_KPARAM_INFO
	.align		4
.L_99:
        /*0008*/ 	.byte	0x04, 0x17
        /*000a*/ 	.short	(.L_101 - .L_100)
.L_100:
        /*000c*/ 	.word	0x00000000
        /*0010*/ 	.short	0x0001
        /*0012*/ 	.short	0x0008
        /*0014*/ 	.byte	0x00, 0xf5, 0x21, 0x00


	//----- nvinfo : EIATTR_KPARAM_INFO
	.align		4
.L_101:
        /*0018*/ 	.byte	0x04, 0x17
        /*001a*/ 	.short	(.L_103 - .L_102)
.L_102:
        /*001c*/ 	.word	0x00000000
        /*0020*/ 	.short	0x0000
        /*0022*/ 	.short	0x0000
        /*0024*/ 	.byte	0x00, 0xf5, 0x21, 0x00


	//----- nvinfo : EIATTR_SPARSE_MMA_MASK
	.align		4
.L_103:
        /*0028*/ 	.byte	0x03, 0x50
        /*002a*/ 	.short	0x0000


	//----- nvinfo : EIATTR_MAXREG_COUNT
	.align		4
        /*002c*/ 	.byte	0x03, 0x1b
        /*002e*/ 	.short	0x00ff


	//----- nvinfo : EIATTR_MERCURY_ISA_VERSION
	.align		4
        /*0030*/ 	.byte	0x03, 0x5f
        /*0032*/ 	.short	0x0101


	//----- nvinfo : EIATTR_VRC_CTA_INIT_COUNT
	.align		4
        /*0034*/ 	.byte	0x02, 0x4a
	.zero		1
	.zero		1


	//----- nvinfo : EIATTR_EXIT_INSTR_OFFSETS
	.align		4
        /*0038*/ 	.byte	0x04, 0x1c
        /*003a*/ 	.short	(.L_105 - .L_104)


	//   ....[0]....
.L_104:
        /*003c*/ 	.word	0x00000120


	//----- nvinfo : EIATTR_CBANK_PARAM_SIZE
	.align		4
.L_105:
        /*0040*/ 	.byte	0x03, 0x19
        /*0042*/ 	.short	0x0010


	//----- nvinfo : EIATTR_PARAM_CBANK
	.align		4
        /*0044*/ 	.byte	0x04, 0x0a
        /*0046*/ 	.short	(.L_107 - .L_106)
	.align		4
.L_106:
        /*0048*/ 	.word	index@(.nv.constant0.copykernelAoSbasic32_32bit)
        /*004c*/ 	.short	0x0380
        /*004e*/ 	.short	0x0010


	//----- nvinfo : EIATTR_SW_WAR
	.align		4
.L_107:
        /*0050*/ 	.byte	0x04, 0x36
        /*0052*/ 	.short	(.L_109 - .L_108)
.L_108:
        /*0054*/ 	.word	0x00000008
.L_109:


//--------------------- .nv.callgraph             --------------------------
	.section	.nv.callgraph,"",@"SHT_CUDA_CALLGRAPH"
	.align	4
	.sectionentsize	8
	.align		4
        /*0000*/ 	.word	0x00000000
	.align		4
        /*0004*/ 	.word	0xffffffff
	.align		4
        /*0008*/ 	.word	0x00000000
	.align		4
        /*000c*/ 	.word	0xfffffffe
	.align		4
        /*0010*/ 	.word	0x00000000
	.align		4
        /*0014*/ 	.word	0xfffffffd
	.align		4
        /*0018*/ 	.word	0x00000000
	.align		4
        /*001c*/ 	.word	0xfffffffc


//--------------------- .text.copykernelAoS32_32bit --------------------------
	.section	.text.copykernelAoS32_32bit,"ax",@progbits
	.align	128
        .global         copykernelAoS32_32bit
        .type           copykernelAoS32_32bit,@function
        .size           copykernelAoS32_32bit,(.L_x_5 - copykernelAoS32_32bit)
        .other          copykernelAoS32_32bit,@"STO_CUDA_ENTRY STV_DEFAULT"
copykernelAoS32_32bit:
.text.copykernelAoS32_32bit:
[----:B------:R-:W-:Y:S01]  /*0000*/  LDC R1, c[0x0][0x37c] ;  /* 0x0000df00ff017b82 */ /* 0x000fe20000000800 */
[----:B------:R-:W0:Y:S07]  /*0010*/  S2R R0, SR_TID.Y ;  /* 0x0000000000007919 */ /* 0x000e2e0000002200 */
[----:B------:R-:W-:Y:S01]  /*0020*/  S2UR UR4, SR_CTAID.X ;  /* 0x00000000000479c3 */ /* 0x000fe20000002500 */
[----:B------:R-:W1:Y:S01]  /*0030*/  LDCU UR7, c[0x0][0x360] ;  /* 0x00006c00ff0777ac */ /* 0x000e620008000800 */
[----:B------:R-:W1:Y:S06]  /*0040*/  S2R R9, SR_TID.X ;  /* 0x0000000000097919 */ /* 0x000e6c0000002100 */
[----:B------:R-:W2:Y:S08]  /*0050*/  S2UR UR5, SR_CTAID.Y ;  /* 0x00000000000579c3 */ /* 0x000eb00000002600 */
[----:B------:R-:W0:Y:S01]  /*0060*/  LDC R3, c[0x0][0x364] ;  /* 0x0000d900ff037b82 */ /* 0x000e220000000800 */
[----:B------:R-:W2:Y:S02]  /*0070*/  LDCU UR6, c[0x0][0x370] ;  /* 0x00006e00ff0677ac */ /* 0x000ea40008000800 */
[----:B--2---:R-:W-:-:S06]  /*0080*/  UIMAD UR4, UR5, UR6, UR4 ;  /* 0x00000006050472a4 */ /* 0x004fcc000f8e0204 */
[----:B0-----:R-:W-:-:S04]  /*0090*/  IMAD R0, R3, UR4, R0 ;  /* 0x0000000403007c24 */ /* 0x001fc8000f8e0200 */
[----:B-1----:R-:W-:Y:S01]  /*00a0*/  IMAD R9, R0, UR7, R9 ;  /* 0x0000000700097c24 */ /* 0x002fe2000f8e0209 */
[----:B------:R-:W0:Y:S04]  /*00b0*/  LDCU.64 UR4, c[0x0][0x358] ;  /* 0x00006b00ff0477ac */ /* 0x000e280008000a00 */
[----:B------:R-:W-:-:S04]  /*00c0*/  LOP3.LUT R0, R9, 0x1, RZ, 0xc0, !PT ;  /* 0x0000000109007812 */ /* 0x000fc800078ec0ff */
[----:B------:R-:W-:-:S13]  /*00d0*/  ISETP.NE.U32.AND P0, PT, R0, 0x1, PT ;  /* 0x000000010000780c */ /* 0x000fda0003f05070 */
[----:B------:R-:W1:Y:S01]  /*00e0*/  @P0 LDC.64 R2, c[0x0][0x380] ;  /* 0x0000e000ff020b82 */ /* 0x000e620000000a00 */
[----:B------:R-:W-:-:S05]  /*00f0*/  @P0 SHF.R.S32.HI R5, RZ, 0x1, R9 ;  /* 0x00000001ff050819 */ /* 0x000fca0000011409 */
[----:B-1----:R-:W-:Y:S02]  /*0100*/  @P0 IMAD.WIDE R2, R5, 0x4, R2 ;  /* 0x0000000405020825 */ /* 0x002fe400078e0202 */
[----:B------:R-:W1:Y:S03]  /*0110*/  @!P0 LDC.64 R4, c[0x0][0x388] ;  /* 0x0000e200ff048b82 */ /* 0x000e660000000a00 */
[----:B0-----:R-:W2:Y:S01]  /*0120*/  @P0 LDG.E R11, desc[UR4][R2.64] ;  /* 0x00000004020b0981 */ /* 0x001ea2000c1e1900 */
[----:B------:R-:W-:-:S04]  /*0130*/  @!P0 LEA.HI R0, R9, R9, RZ, 0x1 ;  /* 0x0000000909008211 */ /* 0x000fc800078f08ff */
[----:B------:R-:W-:-:S05]  /*0140*/  @!P0 SHF.R.S32.HI R7, RZ, 0x1, R0 ;  /* 0x00000001ff078819 */ /* 0x000fca0000011400 */
[----:B-1----:R-:W-:Y:S02]  /*0150*/  @!P0 IMAD.WIDE R4, R7, 0x4, R4 ;  /* 0x0000000407048825 */ /* 0x002fe400078e0204 */
[----:B------:R-:W0:Y:S03]  /*0160*/  LDC.64 R6, c[0x0][0x390] ;  /* 0x0000e400ff067b82 */ /* 0x000e260000000a00 */
[----:B------:R-:W2:Y:S01]  /*0170*/  @!P0 LDG.E R11, desc[UR4][R4.64] ;  /* 0x00000004040b8981 */ /* 0x000ea2000c1e1900 */
[----:B0-----:R-:W-:-:S05]  /*0180*/  IMAD.WIDE R6, R9, 0x4, R6 ;  /* 0x0000000409067825 */ /* 0x001fca00078e0206 */
[----:B--2---:R-:W-:Y:S01]  /*0190*/  STG.E desc[UR4][R6.64], R11 ;  /* 0x0000000b06007986 */ /* 0x004fe2000c101904 */
[----:B------:R-:W-:Y:S05]  /*01a0*/  EXIT ;  /* 0x000000000000794d */ /* 0x000fea0003800000 */
.L_x_0:
[----:B------:R-:W-:-:S00]  /*01b0*/  BRA `(.L_x_0) ;  /* 0xfffffffc00fc7947 */ /* 0x000fc0000383ffff */
[----:B------:R-:W-:-:S00]  /*01c0*/  NOP ;  /* 0x0000000000007918 */ /* 0x000fc00000000000 */
        /* <DEDUP_REMOVED lines=11> */
.L_x_5:


//--------------------- .text.copykernelAoSshared32_32bit --------------------------
	.section	.text.copykernelAoSshared32_32bit,"ax",@progbits
	.align	128
        .global         copykernelAoSshared32_32bit
        .type           copykernelAoSshared32_32bit,@function
        .size           copykernelAoSshared32_32bit,(.L_x_6 - copykernelAoSshared32_32bit)
        .other          copykernelAoSshared32_32bit,@"STO_CUDA_ENTRY STV_DEFAULT"
copykernelAoSshared32_32bit:
.text.copykernelAoSshared32_32bit:
        /* <DEDUP_REMOVED lines=18> */
[----:B0-----:R0:W2:Y:S01]  /*0120*/  @P0 LDG.E R0, desc[UR6][R2.64] ;  /* 0x0000000602000981 */ /* 0x0010a2000c1e1900 */
[----:B------:R-:W-:-:S04]  /*0130*/  @!P0 LEA.HI R6, R7, R7, RZ, 0x1 ;  /* 0x0000000707068211 */ /* 0x000fc800078f08ff */
[----:B------:R-:W-:Y:S01]  /*0140*/  @!P0 SHF.R.S32.HI R9, RZ, 0x1, R6 ;  /* 0x00000001ff098819 */ /* 0x000fe20000011406 */
[----:B------:R-:W3:Y:S01]  /*0150*/  S2UR UR5, SR_CgaCtaId ;  /* 0x00000000000579c3 */ /* 0x000ee20000008800 */
[----:B------:R-:W-:-:S07]  /*0160*/  UMOV UR4, 0x400 ;  /* 0x0000040000047882 */ /* 0x000fce0000000000 */
[----:B0-----:R-:W0:Y:S01]  /*0170*/  LDC.64 R2, c[0x0][0x390] ;  /* 0x0000e400ff027b82 */ /* 0x001e220000000a00 */
[----:B-1----:R-:W-:Y:S01]  /*0180*/  @!P0 IMAD.WIDE R4, R9, 0x4, R4 ;  /* 0x0000000409048825 */ /* 0x002fe200078e0204 */
[----:B------:R-:W-:-:S04]  /*0190*/  SHF.R.S32.HI R6, RZ, 0x1f, R7 ;  /* 0x0000001fff067819 */ /* 0x000fc80000011407 */
[----:B------:R-:W2:Y:S01]  /*01a0*/  @!P0 LDG.E R0, desc[UR6][R4.64] ;  /* 0x0000000604008981 */ /* 0x000ea2000c1e1900 */
[----:B------:R-:W-:Y:S01]  /*01b0*/  LEA.HI R6, R6, R7, RZ, 0x5 ;  /* 0x0000000706067211 */ /* 0x000fe200078f28ff */
[----:B---3--:R-:W-:Y:S01]  /*01c0*/  ULEA UR4, UR5, UR4, 0x18 ;  /* 0x0000000405047291 */ /* 0x008fe2000f8ec0ff */
[----:B0-----:R-:W-:Y:S02]  /*01d0*/  IMAD.WIDE R2, R7, 0x4, R2 ;  /* 0x0000000407027825 */ /* 0x001fe400078e0202 */
[----:B------:R-:W-:-:S05]  /*01e0*/  LOP3.LUT R6, R6, 0x3fffffe0, RZ, 0xc0, !PT ;  /* 0x3fffffe006067812 */ /* 0x000fca00078ec0ff */
[----:B------:R-:W-:-:S05]  /*01f0*/  IMAD.IADD R6, R7, 0x1, -R6 ;  /* 0x0000000107067824 */ /* 0x000fca00078e0a06 */
[----:B------:R-:W-:-:S05]  /*0200*/  LEA R9, R6, UR4, 0x2 ;  /* 0x0000000406097c11 */ /* 0x000fca000f8e10ff */
[----:B--2---:R-:W-:Y:S01]  /*0210*/  STS [R9], R0 ;  /* 0x0000000009007388 */ /* 0x004fe20000000800 */
[----:B------:R-:W-:Y:S06]  /*0220*/  BAR.SYNC.DEFER_BLOCKING 0x0 ;  /* 0x0000000000007b1d */ /* 0x000fec0000010000 */
[----:B------:R-:W0:Y:S04]  /*0230*/  LDS R5, [R9] ;  /* 0x0000000009057984 */ /* 0x000e280000000800 */
[----:B0-----:R-:W-:Y:S01]  /*0240*/  STG.E desc[UR6][R2.64], R5 ;  /* 0x0000000502007986 */ /* 0x001fe2000c101906 */
[----:B------:R-:W-:Y:S05]  /*0250*/  EXIT ;  /* 0x000000000000794d */ /* 0x000fea0003800000 */
.L_x_1:
        /* <DEDUP_REMOVED lines=10> */
.L_x_6:


//--------------------- .text.copykernelAoSmulti32_32bit --------------------------
	.section	.text.copykernelAoSmulti32_32bit,"ax",@progbits
	.align	128
        .global         copykernelAoSmulti32_32bit
        .type           copykernelAoSmulti32_32bit,@function
        .size           copykernelAoSmulti32_32bit,(.L_x_7 - copykernelAoSmulti32_32bit)
        .other          copykernelAoSmulti32_32bit,@"STO_CUDA_ENTRY STV_DEFAULT"
copykernelAoSmulti32_32bit:
.text.copykernelAoSmulti32_32bit:
[----:B------:R-:W-:Y:S01]  /*0000*/  LDC R1, c[0x0][0x37c] ;  /* 0x0000df00ff017b82 */ /* 0x000fe20000000800 */
[----:B------:R-:W0:Y:S07]  /*0010*/  S2R R0, SR_TID.Y ;  /* 0x0000000000007919 */ /* 0x000e2e0000002200 */
[----:B------:R-:W-:Y:S01]  /*0020*/  S2UR UR4, SR_CTAID.X ;  /* 0x00000000000479c3 */ /* 0x000fe20000002500 */
[----:B------:R-:W1:Y:S01]  /*0030*/  LDCU UR8, c[0x0][0x360] ;  /* 0x00006c00ff0877ac */ /* 0x000e620008000800 */
[----:B------:R-:W1:Y:S06]  /*0040*/  S2R R9, SR_TID.X ;  /* 0x0000000000097919 */ /* 0x000e6c0000002100 */
[----:B------:R-:W2:Y:S08]  /*0050*/  S2UR UR5, SR_CTAID.Y ;  /* 0x00000000000579c3 */ /* 0x000eb00000002600 */
[----:B------:R-:W0:Y:S01]  /*0060*/  LDC R5, c[0x0][0x364] ;  /* 0x0000d900ff057b82 */ /* 0x000e220000000800 */
[----:B------:R-:W2:Y:S07]  /*0070*/  LDCU UR6, c[0x0][0x370] ;  /* 0x00006e00ff0677ac */ /* 0x000eae0008000800 */
[----:B------:R-:W3:Y:S08]  /*0080*/  LDC.64 R2, c[0x0][0x380] ;  /* 0x0000e000ff027b82 */ /* 0x000ef00000000a00 */
[----:B------:R-:W4:Y:S01]  /*0090*/  LDC.64 R6, c[0x0][0x388] ;  /* 0x0000e200ff067b82 */ /* 0x000f220000000a00 */
[----:B--2---:R-:W-:Y:S01]  /*00a0*/  UIMAD UR4, UR5, UR6, UR4 ;  /* 0x00000006050472a4 */ /* 0x004fe2000f8e0204 */
[----:B------:R-:W2:Y:S05]  /*00b0*/  LDCU.64 UR6, c[0x0][0x358] ;  /* 0x00006b00ff0677ac */ /* 0x000eaa0008000a00 */
[----:B0-----:R-:W-:-:S02]  /*00c0*/  IMAD R0, R5, UR4, R0 ;  /* 0x0000000405007c24 */ /* 0x001fc4000f8e0200 */
[----:B------:R-:W0:Y:S02]  /*00d0*/  LDC.64 R4, c[0x0][0x390] ;  /* 0x0000e400ff047b82 */ /* 0x000e240000000a00 */
[----:B-1----:R-:W-:-:S04]  /*00e0*/  IMAD R9, R0, UR8, R9 ;  /* 0x0000000800097c24 */ /* 0x002fc8000f8e0209 */
[----:B---3--:R-:W-:-:S06]  /*00f0*/  IMAD.WIDE R2, R9, 0x4, R2 ;  /* 0x0000000409027825 */ /* 0x008fcc00078e0202 */
[----:B--2---:R-:W2:Y:S01]  /*0100*/  LDG.E R3, desc[UR6][R2.64] ;  /* 0x0000000602037981 */ /* 0x004ea2000c1e1900 */
[C---:B------:R-:W-:Y:S01]  /*0110*/  SHF.L.U32 R11, R9.reuse, 0x1, RZ ;  /* 0x00000001090b7819 */ /* 0x040fe200000006ff */
[----:B----4-:R-:W-:-:S04]  /*0120*/  IMAD.WIDE R6, R9, 0x4, R6 ;  /* 0x0000000409067825 */ /* 0x010fc800078e0206 */
[----:B0-----:R-:W-:-:S05]  /*0130*/  IMAD.WIDE R4, R11, 0x4, R4 ;  /* 0x000000040b047825 */ /* 0x001fca00078e0204 */
[----:B--2---:R-:W-:Y:S04]  /*0140*/  STG.E desc[UR6][R4.64], R3 ;  /* 0x0000000304007986 */ /* 0x004fe8000c101906 */
[----:B------:R-:W2:Y:S04]  /*0150*/  LDG.E R7, desc[UR6][R6.64] ;  /* 0x0000000606077981 */ /* 0x000ea8000c1e1900 */
[----:B--2---:R-:W-:Y:S01]  /*0160*/  STG.E desc[UR6][R4.64+0x4], R7 ;  /* 0x0000040704007986 */ /* 0x004fe2000c101906 */
[----:B------:R-:W-:Y:S05]  /*0170*/  EXIT ;  /* 0x000000000000794d */ /* 0x000fea0003800000 */
.L_x_2:
        /* <DEDUP_REMOVED lines=16> */
.L_x_7:


//--------------------- .text.copykernelAoS232_32bit --------------------------
	.section	.text.copykernelAoS232_32bit,"ax",@progbits
	.align	128
        .global         copykernelAoS232_32bit
        .type           copykernelAoS232_32bit,@function
        .size           copykernelAoS232_32bit,(.L_x_8 - copykernelAoS232_32bit)
        .other          copykernelAoS232_32bit,@"STO_CUDA_ENTRY STV_DEFAULT"
copykernelAoS232_32bit:
.text.copykernelAoS232_32bit:
        /* <DEDUP_REMOVED lines=8> */
[----:B------:R-:W3:Y:S01]  /*0080*/  LDC.64 R2, c[0x0][0x380] ;  /* 0x0000e000ff027b82 */ /* 0x000ee20000000a00 */
[----:B--2---:R-:W-:Y:S01]  /*0090*/  UIMAD UR4, UR5, UR6, UR4 ;  /* 0x00000006050472a4 */ /* 0x004fe2000f8e0204 */
[----:B------:R-:W2:Y:S05]  /*00a0*/  LDCU.64 UR6, c[0x0][0x358] ;  /* 0x00006b00ff0677ac */ /* 0x000eaa0008000a00 */
[----:B0-----:R-:W-:-:S02]  /*00b0*/  IMAD R0, R5, UR4, R0 ;  /* 0x0000000405007c24 */ /* 0x001fc4000f8e0200 */
[----:B------:R-:W0:Y:S02]  /*00c0*/  LDC.64 R4, c[0x0][0x388] ;  /* 0x0000e200ff047b82 */ /* 0x000e240000000a00 */
[----:B-1----:R-:W-:Y:S01]  /*00d0*/  IMAD R7, R0, UR8, R7 ;  /* 0x0000000800077c24 */ /* 0x002fe2000f8e0207 */
[----:B------:R-:W1:Y:S03]  /*00e0*/  LDCU UR4, c[0x0][0x390] ;  /* 0x00007200ff0477ac */ /* 0x000e660008000800 */
[----:B---3--:R-:W-:-:S06]  /*00f0*/  IMAD.WIDE R2, R7, 0x4, R2 ;  /* 0x0000000407027825 */ /* 0x008fcc00078e0202 */
[----:B--2---:R-:W2:Y:S01]  /*0100*/  LDG.E R3, desc[UR6][R2.64] ;  /* 0x0000000602037981 */ /* 0x004ea2000c1e1900 */
[C---:B-1----:R-:W-:Y:S02]  /*0110*/  ISETP.GE.AND P0, PT, R7.reuse, UR4, PT ;  /* 0x0000000407007c0c */ /* 0x042fe4000bf06270 */
[----:B------:R-:W-:-:S04]  /*0120*/  IADD3 R0, PT, PT, R7, -UR4, RZ ;  /* 0x8000000407007c10 */ /* 0x000fc8000fffe0ff */
[----:B------:R-:W-:-:S07]  /*0130*/  LEA R9, R0, 0x1, 0x1 ;  /* 0x0000000100097811 */ /* 0x000fce00078e08ff */
[----:B------:R-:W-:-:S05]  /*0140*/  @!P0 SHF.L.U32 R9, R7, 0x1, RZ ;  /* 0x0000000107098819 */ /* 0x000fca00000006ff */
[----:B0-----:R-:W-:-:S05]  /*0150*/  IMAD.WIDE R4, R9, 0x4, R4 ;  /* 0x0000000409047825 */ /* 0x001fca00078e0204 */
[----:B--2---:R-:W-:Y:S01]  /*0160*/  STG.E desc[UR6][R4.64], R3 ;  /* 0x0000000304007986 */ /* 0x004fe2000c101906 */
[----:B------:R-:W-:Y:S05]  /*0170*/  EXIT ;  /* 0x000000000000794d */ /* 0x000fea0003800000 */
.L_x_3:
        /* <DEDUP_REMOVED lines=16> */
.L_x_8:


//--------------------- .text.copykernelAoSbasic32_32bit --------------------------
	.section	.text.copykernelAoSbasic32_32bit,"ax",@progbits
	.align	128
        .global         copykernelAoSbasic32_32bit
        .type           copykernelAoSbasic32_32bit,@function
        .size           copykernelAoSbasic32_32bit,(.L_x_9 - copykernelAoSbasic32_32bit)
        .other          copykernelAoSbasic32_32bit,@"STO_CUDA_ENTRY STV_DEFAULT"
copykernelAoSbasic32_32bit:
.text.copykernelAoSbasic32_32bit:
        /* <DEDUP_REMOVED lines=13> */
[----:B-1----:R-:W-:-:S04]  /*00d0*/  IMAD R7, R0, UR8, R7 ;  /* 0x0000000800077c24 */ /* 0x002fc8000f8e0207 */
[----:B---3--:R-:W-:-:S06]  /*00e0*/  IMAD.WIDE R2, R7, 0x4, R2 ;  /* 0x0000000407027825 */ /* 0x008fcc00078e0202 */
[----:B--2---:R-:W2:Y:S01]  /*00f0*/  LDG.E R3, desc[UR6][R2.64] ;  /* 0x0000000602037981 */ /* 0x004ea2000c1e1900 */
[----:B0-----:R-:W-:-:S05]  /*0100*/  IMAD.WIDE R4, R7, 0x4, R4 ;  /* 0x0000000407047825 */ /* 0x001fca00078e0204 */
[----:B--2---:R-:W-:Y:S01]  /*0110*/  STG.E desc[UR6][R4.64], R3 ;  /* 0x0000000304007986 */ /* 0x004fe2000c101906 */
[----:B------:R-:W-:Y:S05]  /*0120*/  EXIT ;  /* 0x000000000000794d */ /* 0x000fea0003800000 */
.L_x_4:
        /* <DEDUP_REMOVED lines=13> */
.L_x_9:


//--------------------- .nv.shared.reserved.0     --------------------------
	.section	.nv.shared.reserved.0,"aw",@nobits
	.weak		__nv_reservedSMEM_offset_0_alias
	.size		__nv_reservedSMEM_offset_0_alias, 0, 64
	.other		__nv_reservedSMEM_offset_0_alias,@"STO_CUDA_RESERVED_SHARED STV_DEFAULT"
__nv_reservedSMEM_offset_0_alias:
	.zero		0
	.zero		64


//--------------------- .nv.shared.copykernelAoSshared32_32bit --------------------------
	.section	.nv.shared.copykernelAoSshared32_32bit,"aw",@nobits
	.sectionflags	@""
	.align	4
.nv.shared.copykernelAoSshared32_32bit:
	.zero		1152


//--------------------- .nv.constant0.copykernelAoS32_32bit --------------------------
	.section	.nv.constant0.copykernelAoS32_32bit,"a",@progbits
	.sectionflags	@""
	.align	4
.nv.constant0.copykernelAoS32_32bit:
	.zero		928


//--------------------- .nv.constant0.copykernelAoSshared32_32bit --------------------------
	.section	.nv.constant0.copykernelAoSshared32_32bit,"a",@progbits
	.sectionflags	@""
	.align	4
.nv.constant0.copykernelAoSshared32_32bit:
	.zero		928


//--------------------- .nv.constant0.copykernelAoSmulti32_32bit --------------------------
	.section	.nv.constant0.copykernelAoSmulti32_32bit,"a",@progbits
	.sectionflags	@""
	.align	4
.nv.constant0.copykernelAoSmulti32_32bit:
	.zero		928


//--------------------- .nv.constant0.copykernelAoS232_32bit --------------------------
	.section	.nv.constant0.copykernelAoS232_32bit,"a",@progbits
	.sectionflags	@""
	.align	4
.nv.constant0.copykernelAoS232_32bit:
	.zero		916


//--------------------- .nv.constant0.copykernelAoSbasic32_32bit --------------------------
	.section	.nv.constant0.copykernelAoSbasic32_32bit,"a",@progbits
	.sectionflags	@""
	.align	4
.nv.constant0.copykernelAoSbasic32_32bit:
	.zero		912


//--------------------- SYMBOLS --------------------------

	.type		.nv.reservedSmem.offset0,@object
	.size		.nv.reservedSmem.offset0,0x4
	.type		.nv.reservedSmem.cap,@object
	.size		.nv.reservedSmem.cap,0x4
